//
// Generated by NVIDIA NVVM Compiler
//
// Compiler Build ID: CL-36424714
// Cuda compilation tools, release 13.0, V13.0.88
// Based on NVVM 20.0.0
//

.version 9.0
.target sm_100
.address_size 64

	// .globl	_Z10deviceCopyPiS_i

.visible .entry _Z10deviceCopyPiS_i(
	.param .u64 .ptr .align 1 _Z10deviceCopyPiS_i_param_0,
	.param .u64 .ptr .align 1 _Z10deviceCopyPiS_i_param_1,
	.param .u32 _Z10deviceCopyPiS_i_param_2
)
{
	.reg .pred 	%p<3>;
	.reg .b32 	%r<19>;
	.reg .b64 	%rd<8>;

	ld.param.u64 	%rd3, [_Z10deviceCopyPiS_i_param_0];
	ld.param.u64 	%rd4, [_Z10deviceCopyPiS_i_param_1];
	ld.param.u32 	%r7, [_Z10deviceCopyPiS_i_param_2];
	mov.u32 	%r8, %tid.x;
	mov.u32 	%r9, %ctaid.x;
	mov.u32 	%r1, %ntid.x;
	mad.lo.s32 	%r18, %r9, %r1, %r8;
	shr.s32 	%r10, %r7, 31;
	shr.u32 	%r11, %r10, 30;
	add.s32 	%r12, %r7, %r11;
	shr.s32 	%r3, %r12, 2;
	setp.ge.s32 	%p1, %r18, %r3;
	@%p1 bra 	$L__BB0_3;
	mov.u32 	%r13, %nctaid.x;
	mul.lo.s32 	%r4, %r1, %r13;
	cvta.to.global.u64 	%rd1, %rd4;
	cvta.to.global.u64 	%rd2, %rd3;
$L__BB0_2:
	mul.wide.s32 	%rd5, %r18, 16;
	add.s64 	%rd6, %rd2, %rd5;
	add.s64 	%rd7, %rd1, %rd5;
	ld.global.v4.u32 	{%r14, %r15, %r16, %r17}, [%rd7];
	st.global.v4.u32 	[%rd6], {%r14, %r15, %r16, %r17};
	add.s32 	%r18, %r18, %r4;
	setp.lt.s32 	%p2, %r18, %r3;
	@%p2 bra 	$L__BB0_2;
$L__BB0_3:
	ret;

}


// ===== COMPILED SASS (sm_100) =====

	.target	sm_100

	.elftype	@"ET_EXEC"


//--------------------- .note.nv.tkinfo           --------------------------
	.section	.note.nv.tkinfo,"",@"SHT_NOTE"
	.sectionflags	@"SHF_NOTE_NV_TKINFO"
	.tkinfo
        /*0018*/ 	.word	0x00000002
        /*0030*/ 	.string	""
        /*0030*/ 	.string	"ptxas"
        /*0030*/ 	.string	"Cuda compilation tools, release 13.0, V13.0.88"
        /*0030*/ 	.string	"Build cuda_13.0.r13.0/compiler.36424714_0"
        /*0030*/ 	.string	"-arch sm_100 -m 64 "



//--------------------- .note.nv.cuinfo           --------------------------
	.section	.note.nv.cuinfo,"",@"SHT_NOTE"
	.sectionflags	@"SHF_NOTE_NV_CUINFO"
        /*0018*/ 	.short	0x0002
        /*001a*/ 	.short	0x0064
        /*001c*/ 	.short	0x0082
	.zero		2


//--------------------- .nv.info                  --------------------------
	.section	.nv.info,"",@"SHT_CUDA_INFO"
	.align	4


	//----- nvinfo : EIATTR_REGCOUNT
	.align		4
        /*0000*/ 	.byte	0x04, 0x2f
        /*0002*/ 	.short	(.L_1 - .L_0)
	.align		4
.L_0:
        /*0004*/ 	.word	index@(_Z10deviceCopyPiS_i)
        /*0008*/ 	.word	0x00000012


	//----- nvinfo : EIATTR_FRAME_SIZE
	.align		4
.L_1:
        /*000c*/ 	.byte	0x04, 0x11
        /*000e*/ 	.short	(.L_3 - .L_2)
	.align		4
.L_2:
        /*0010*/ 	.word	index@(_Z10deviceCopyPiS_i)
        /*0014*/ 	.word	0x00000000


	//----- nvinfo : EIATTR_MIN_STACK_SIZE
	.align		4
.L_3:
        /*0018*/ 	.byte	0x04, 0x12
        /*001a*/ 	.short	(.L_5 - .L_4)
	.align		4
.L_4:
        /*001c*/ 	.word	index@(_Z10deviceCopyPiS_i)
        /*0020*/ 	.word	0x00000000
.L_5:


//--------------------- .nv.compat                --------------------------
	.section	.nv.compat,"",@"SHT_CUDA_COMPAT_INFO"
	.align	4
        /*0000*/ 	.byte	0x02, 0x09, 0x00, 0x00, 0x02, 0x02, 0x01, 0x00, 0x02, 0x05, 0x05, 0x00, 0x03, 0x07, 0x01, 0x01
        /*0010*/ 	.byte	0x02, 0x03, 0x00, 0x00, 0x02, 0x06, 0x01, 0x00, 0x04, 0x0b, 0x08, 0x00, 0x09, 0x00, 0x00, 0x00
        /*0020*/ 	.byte	0x00, 0x00, 0x00, 0x00


//--------------------- .nv.info._Z10deviceCopyPiS_i --------------------------
	.section	.nv.info._Z10deviceCopyPiS_i,"",@"SHT_CUDA_INFO"
	.sectionflags	@""
	.align	4


	//----- nvinfo : EIATTR_CUDA_API_VERSION
	.align		4
        /*0000*/ 	.byte	0x04, 0x37
        /*0002*/ 	.short	(.L_7 - .L_6)
.L_6:
        /*0004*/ 	.word	0x00000082


	//----- nvinfo : EIATTR_KPARAM_INFO
	.align		4
.L_7:
        /*0008*/ 	.byte	0x04, 0x17
        /*000a*/ 	.short	(.L_9 - .L_8)
.L_8:
        /*000c*/ 	.word	0x00000000
        /*0010*/ 	.short	0x0002
        /*0012*/ 	.short	0x0010
        /*0014*/ 	.byte	0x00, 0xf0, 0x11, 0x00


	//----- nvinfo : EIATTR_KPARAM_INFO
	.align		4
.L_9:
        /*0018*/ 	.byte	0x04, 0x17
        /*001a*/ 	.short	(.L_11 - .L_10)
.L_10:
        /*001c*/ 	.word	0x00000000
        /*0020*/ 	.short	0x0001
        /*0022*/ 	.short	0x0008
        /*0024*/ 	.byte	0x00, 0xf5, 0x21, 0x00


	//----- nvinfo : EIATTR_KPARAM_INFO
	.align		4
.L_11:
        /*0028*/ 	.byte	0x04, 0x17
        /*002a*/ 	.short	(.L_13 - .L_12)
.L_12:
        /*002c*/ 	.word	0x00000000
        /*0030*/ 	.short	0x0000
        /*0032*/ 	.short	0x0000
        /*0034*/ 	.byte	0x00, 0xf5, 0x21, 0x00


	//----- nvinfo : EIATTR_SPARSE_MMA_MASK
	.align		4
.L_13:
        /*0038*/ 	.byte	0x03, 0x50
        /*003a*/ 	.short	0x0000


	//----- nvinfo : EIATTR_MAXREG_COUNT
	.align		4
        /*003c*/ 	.byte	0x03, 0x1b
        /*003e*/ 	.short	0x00ff


	//----- nvinfo : EIATTR_MERCURY_ISA_VERSION
	.align		4
        /*0040*/ 	.byte	0x03, 0x5f
        /*0042*/ 	.short	0x0101


	//----- nvinfo : EIATTR_VRC_CTA_INIT_COUNT
	.align		4
        /*0044*/ 	.byte	0x02, 0x4a
	.zero		1
	.zero		1


	//----- nvinfo : EIATTR_EXIT_INSTR_OFFSETS
	.align		4
        /*0048*/ 	.byte	0x04, 0x1c
        /*004a*/ 	.short	(.L_15 - .L_14)


	//   ....[0]....
.L_14:
        /*004c*/ 	.word	0x000000a0


	//   ....[1]....
        /*0050*/ 	.word	0x00000170


	//----- nvinfo : EIATTR_CRS_STACK_SIZE
	.align		4
.L_15:
        /*0054*/ 	.byte	0x04, 0x1e
        /*0056*/ 	.short	(.L_17 - .L_16)
.L_16:
        /*0058*/ 	.word	0x00000000


	//----- nvinfo : EIATTR_CBANK_PARAM_SIZE
	.align		4
.L_17:
        /*005c*/ 	.byte	0x03, 0x19
        /*005e*/ 	.short	0x0014


	//----- nvinfo : EIATTR_PARAM_CBANK
	.align		4
        /*0060*/ 	.byte	0x04, 0x0a
        /*0062*/ 	.short	(.L_19 - .L_18)
	.align		4
.L_18:
        /*0064*/ 	.word	index@(.nv.constant0._Z10deviceCopyPiS_i)
        /*0068*/ 	.short	0x0380
        /*006a*/ 	.short	0x0014


	//----- nvinfo : EIATTR_SW_WAR
	.align		4
.L_19:
        /*006c*/ 	.byte	0x04, 0x36
        /*006e*/ 	.short	(.L_21 - .L_20)
.L_20:
        /*0070*/ 	.word	0x00000008
.L_21:


//--------------------- .nv.callgraph             --------------------------
	.section	.nv.callgraph,"",@"SHT_CUDA_CALLGRAPH"
	.align	4
	.sectionentsize	8
	.align		4
        /*0000*/ 	.word	0x00000000
	.align		4
        /*0004*/ 	.word	0xffffffff
	.align		4
        /*0008*/ 	.word	0x00000000
	.align		4
        /*000c*/ 	.word	0xfffffffe
	.align		4
        /*0010*/ 	.word	0x00000000
	.align		4
        /*0014*/ 	.word	0xfffffffd
	.align		4
        /*0018*/ 	.word	0x00000000
	.align		4
        /*001c*/ 	.word	0xfffffffc


//--------------------- .text._Z10deviceCopyPiS_i --------------------------
	.section	.text._Z10deviceCopyPiS_i,"ax",@progbits
	.align	128
        .global         _Z10deviceCopyPiS_i
        .type           _Z10deviceCopyPiS_i,@function
        .size           _Z10deviceCopyPiS_i,(.L_x_2 - _Z10deviceCopyPiS_i)
        .other          _Z10deviceCopyPiS_i,@"STO_CUDA_ENTRY STV_DEFAULT"
_Z10deviceCopyPiS_i:
.text._Z10deviceCopyPiS_i:
[----:B------:R-:W-:Y:S01]  /*0000*/  LDC R1, c[0x0][0x37c] ;  /* 0x0000df00ff017b82 */ /* 0x000fe20000000800 */
[----:B------:R-:W0:Y:S01]  /*0010*/  S2R R0, SR_TID.X ;  /* 0x0000000000007919 */ /* 0x000e220000002100 */
[----:B------:R-:W1:Y:S06]  /*0020*/  LDCU UR5, c[0x0][0x390] ;  /* 0x00007200ff0577ac */ /* 0x000e6c0008000800 */
[----:B------:R-:W0:Y:S08]  /*0030*/  S2UR UR6, SR_CTAID.X ;  /* 0x00000000000679c3 */ /* 0x000e300000002500 */
[----:B------:R-:W0:Y:S01]  /*0040*/  LDC R11, c[0x0][0x360] ;  /* 0x0000d800ff0b7b82 */ /* 0x000e220000000800 */
[----:B-1----:R-:W-:-:S04]  /*0050*/  USHF.R.S32.HI UR4, URZ, 0x1f, UR5 ;  /* 0x0000001fff047899 */ /* 0x002fc80008011405 */
[----:B------:R-:W-:-:S04]  /*0060*/  ULEA.HI UR4, UR4, UR5, URZ, 0x2 ;  /* 0x0000000504047291 */ /* 0x000fc8000f8f10ff */
[----:B------:R-:W-:Y:S01]  /*0070*/  USHF.R.S32.HI UR4, URZ, 0x2, UR4 ;  /* 0x00000002ff047899 */ /* 0x000fe20008011404 */
[----:B0-----:R-:W-:-:S05]  /*0080*/  IMAD R0, R11, UR6, R0 ;  /* 0x000000060b007c24 */ /* 0x001fca000f8e0200 */
[----:B------:R-:W-:-:S13]  /*0090*/  ISETP.GE.AND P0, PT, R0, UR4, PT ;  /* 0x0000000400007c0c */ /* 0x000fda000bf06270 */
[----:B------:R-:W-:Y:S05]  /*00a0*/  @P0 EXIT ;  /* 0x000000000000094d */ /* 0x000fea0003800000 */
[----:B------:R-:W0:Y:S01]  /*00b0*/  LDC.64 R6, c[0x0][0x380] ;  /* 0x0000e000ff067b82 */ /* 0x000e220000000a00 */
[----:B------:R-:W1:Y:S01]  /*00c0*/  LDCU UR5, c[0x0][0x370] ;  /* 0x00006e00ff0577ac */ /* 0x000e620008000800 */
[----:B------:R-:W2:Y:S06]  /*00d0*/  LDCU.64 UR6, c[0x0][0x358] ;  /* 0x00006b00ff0677ac */ /* 0x000eac0008000a00 */
[----:B------:R-:W3:Y:S01]  /*00e0*/  LDC.64 R8, c[0x0][0x388] ;  /* 0x0000e200ff087b82 */ /* 0x000ee20000000a00 */
[----:B-1----:R-:W-:-:S07]  /*00f0*/  IMAD R11, R11, UR5, RZ ;  /* 0x000000050b0b7c24 */ /* 0x002fce000f8e02ff */
.L_x_0:
[----:B---3--:R-:W-:-:S05]  /*0100*/  IMAD.WIDE R4, R0, 0x10, R8 ;  /* 0x0000001000047825 */ /* 0x008fca00078e0208 */
[----:B-12---:R-:W2:Y:S01]  /*0110*/  LDG.E.128 R12, desc[UR6][R4.64] ;  /* 0x00000006040c7981 */ /* 0x006ea2000c1e1d00 */
[----:B0-----:R-:W-:Y:S01]  /*0120*/  IMAD.WIDE R2, R0, 0x10, R6 ;  /* 0x0000001000027825 */ /* 0x001fe200078e0206 */
[----:B------:R-:W-:-:S04]  /*0130*/  IADD3 R0, PT, PT, R11, R0, RZ ;  /* 0x000000000b007210 */ /* 0x000fc80007ffe0ff */
[----:B------:R-:W-:Y:S01]  /*0140*/  ISETP.GE.AND P0, PT, R0, UR4, PT ;  /* 0x0000000400007c0c */ /* 0x000fe2000bf06270 */
[----:B--2---:R1:W-:-:S12]  /*0150*/  STG.E.128 desc[UR6][R2.64], R12 ;  /* 0x0000000c02007986 */ /* 0x0043d8000c101d06 */
[----:B------:R-:W-:Y:S05]  /*0160*/  @!P0 BRA `(.L_x_0) ;  /* 0xfffffffc00e48947 */ /* 0x000fea000383ffff */
[----:B------:R-:W-:Y:S05]  /*0170*/  EXIT ;  /* 0x000000000000794d */ /* 0x000fea0003800000 */
.L_x_1:
[----:B------:R-:W-:-:S00]  /*0180*/  BRA `(.L_x_1) ;  /* 0xfffffffc00fc7947 */ /* 0x000fc0000383ffff */
[----:B------:R-:W-:-:S00]  /*0190*/  NOP ;  /* 0x0000000000007918 */ /* 0x000fc00000000000 */
        /* <DEDUP_REMOVED lines=14> */
.L_x_2:


//--------------------- .nv.shared.reserved.0     --------------------------
	.section	.nv.shared.reserved.0,"aw",@nobits
	.weak		__nv_reservedSMEM_offset_0_alias
	.size		__nv_reservedSMEM_offset_0_alias, 0, 64
	.other		__nv_reservedSMEM_offset_0_alias,@"STO_CUDA_RESERVED_SHARED STV_DEFAULT"
__nv_reservedSMEM_offset_0_alias:
	.zero		0
	.zero		64


//--------------------- .nv.constant0._Z10deviceCopyPiS_i --------------------------
	.section	.nv.constant0._Z10deviceCopyPiS_i,"a",@progbits
	.sectionflags	@""
	.align	4
.nv.constant0._Z10deviceCopyPiS_i:
	.zero		916


//--------------------- SYMBOLS --------------------------

	.type		.nv.reservedSmem.offset0,@object
	.size		.nv.reservedSmem.offset0,0x4
